//
// Generated by NVIDIA NVVM Compiler
//
// Compiler Build ID: CL-36424714
// Cuda compilation tools, release 13.0, V13.0.88
// Based on NVVM 20.0.0
//

.version 9.0
.target sm_100
.address_size 64

	// .globl	_Z17gpu_global_memoryPi
.extern .func  (.param .b32 func_retval0) vprintf
(
	.param .b64 vprintf_param_0,
	.param .b64 vprintf_param_1
)
;
.global .align 1 .b8 $str[42] = {86, 97, 108, 32, 111, 102, 32, 108, 111, 99, 97, 108, 32, 118, 97, 114, 32, 105, 110, 32, 99, 117, 114, 114, 101, 110, 116, 32, 116, 104, 114, 101, 97, 100, 32, 105, 115, 32, 37, 100, 10};

.visible .entry _Z17gpu_global_memoryPi(
	.param .u64 .ptr .align 1 _Z17gpu_global_memoryPi_param_0
)
{
	.reg .b32 	%r<2>;
	.reg .b64 	%rd<5>;

	ld.param.u64 	%rd1, [_Z17gpu_global_memoryPi_param_0];
	cvta.to.global.u64 	%rd2, %rd1;
	mov.u32 	%r1, %tid.x;
	mul.wide.u32 	%rd3, %r1, 4;
	add.s64 	%rd4, %rd2, %rd3;
	st.global.u32 	[%rd4], %r1;
	ret;

}
	// .globl	_Z16gpu_local_memoryi
.visible .entry _Z16gpu_local_memoryi(
	.param .u32 _Z16gpu_local_memoryi_param_0
)
{
	.local .align 8 .b8 	__local_depot1[8];
	.reg .b64 	%SP;
	.reg .b64 	%SPL;
	.reg .b32 	%r<6>;
	.reg .b64 	%rd<5>;

	mov.u64 	%SPL, __local_depot1;
	cvta.local.u64 	%SP, %SPL;
	ld.param.u32 	%r1, [_Z16gpu_local_memoryi_param_0];
	add.u64 	%rd1, %SP, 0;
	add.u64 	%rd2, %SPL, 0;
	mov.u32 	%r2, %tid.x;
	mul.lo.s32 	%r3, %r1, %r2;
	st.local.u32 	[%rd2], %r3;
	mov.u64 	%rd3, $str;
	cvta.global.u64 	%rd4, %rd3;
	{ // callseq 0, 0
	.param .b64 param0;
	st.param.b64 	[param0], %rd4;
	.param .b64 param1;
	st.param.b64 	[param1], %rd1;
	.param .b32 retval0;
	call.uni (retval0), 
	vprintf, 
	(
	param0, 
	param1
	);
	ld.param.b32 	%r4, [retval0];
	} // callseq 0
	ret;

}
	// .globl	_Z17gpu_shared_memoryPf
.visible .entry _Z17gpu_shared_memoryPf(
	.param .u64 .ptr .align 1 _Z17gpu_shared_memoryPf_param_0
)
{


	ret;

}


// ===== COMPILED SASS (sm_100) =====

	.target	sm_100

	.elftype	@"ET_EXEC"


//--------------------- .note.nv.tkinfo           --------------------------
	.section	.note.nv.tkinfo,"",@"SHT_NOTE"
	.sectionflags	@"SHF_NOTE_NV_TKINFO"
	.tkinfo
        /*0018*/ 	.word	0x00000002
        /*0030*/ 	.string	""
        /*0030*/ 	.string	"ptxas"
        /*0030*/ 	.string	"Cuda compilation tools, release 13.0, V13.0.88"
        /*0030*/ 	.string	"Build cuda_13.0.r13.0/compiler.36424714_0"
        /*0030*/ 	.string	"-arch sm_100 -m 64 "



//--------------------- .note.nv.cuinfo           --------------------------
	.section	.note.nv.cuinfo,"",@"SHT_NOTE"
	.sectionflags	@"SHF_NOTE_NV_CUINFO"
        /*0018*/ 	.short	0x0002
        /*001a*/ 	.short	0x0064
        /*001c*/ 	.short	0x0082
	.zero		2


//--------------------- .nv.info                  --------------------------
	.section	.nv.info,"",@"SHT_CUDA_INFO"
	.align	4


	//----- nvinfo : EIATTR_REGCOUNT
	.align		4
        /*0000*/ 	.byte	0x04, 0x2f
        /*0002*/ 	.short	(.L_2 - .L_1)
	.align		4
.L_1:
        /*0004*/ 	.word	index@(_Z17gpu_global_memoryPi)
        /*0008*/ 	.word	0x00000008


	//----- nvinfo : EIATTR_FRAME_SIZE
	.align		4
.L_2:
        /*000c*/ 	.byte	0x04, 0x11
        /*000e*/ 	.short	(.L_4 - .L_3)
	.align		4
.L_3:
        /*0010*/ 	.word	index@(_Z17gpu_global_memoryPi)
        /*0014*/ 	.word	0x00000000


	//----- nvinfo : EIATTR_REGCOUNT
	.align		4
.L_4:
        /*0018*/ 	.byte	0x04, 0x2f
        /*001a*/ 	.short	(.L_6 - .L_5)
	.align		4
.L_5:
        /*001c*/ 	.word	index@(_Z16gpu_local_memoryi)
        /*0020*/ 	.word	0x00000018


	//----- nvinfo : EIATTR_FRAME_SIZE
	.align		4
.L_6:
        /*0024*/ 	.byte	0x04, 0x11
        /*0026*/ 	.short	(.L_8 - .L_7)
	.align		4
.L_7:
        /*0028*/ 	.word	index@(_Z16gpu_local_memoryi)
        /*002c*/ 	.word	0x00000008


	//----- nvinfo : EIATTR_REGCOUNT
	.align		4
.L_8:
        /*0030*/ 	.byte	0x04, 0x2f
        /*0032*/ 	.short	(.L_10 - .L_9)
	.align		4
.L_9:
        /*0034*/ 	.word	index@(_Z17gpu_shared_memoryPf)
        /*0038*/ 	.word	0x00000004


	//----- nvinfo : EIATTR_FRAME_SIZE
	.align		4
.L_10:
        /*003c*/ 	.byte	0x04, 0x11
        /*003e*/ 	.short	(.L_12 - .L_11)
	.align		4
.L_11:
        /*0040*/ 	.word	index@(_Z17gpu_shared_memoryPf)
        /*0044*/ 	.word	0x00000000


	//----- nvinfo : EIATTR_MIN_STACK_SIZE
	.align		4
.L_12:
        /*0048*/ 	.byte	0x04, 0x12
        /*004a*/ 	.short	(.L_14 - .L_13)
	.align		4
.L_13:
        /*004c*/ 	.word	index@(_Z17gpu_shared_memoryPf)
        /*0050*/ 	.word	0x00000000


	//----- nvinfo : EIATTR_MIN_STACK_SIZE
	.align		4
.L_14:
        /*0054*/ 	.byte	0x04, 0x12
        /*0056*/ 	.short	(.L_16 - .L_15)
	.align		4
.L_15:
        /*0058*/ 	.word	index@(_Z16gpu_local_memoryi)
        /*005c*/ 	.word	0x00000008


	//----- nvinfo : EIATTR_MIN_STACK_SIZE
	.align		4
.L_16:
        /*0060*/ 	.byte	0x04, 0x12
        /*0062*/ 	.short	(.L_18 - .L_17)
	.align		4
.L_17:
        /*0064*/ 	.word	index@(_Z17gpu_global_memoryPi)
        /*0068*/ 	.word	0x00000000
.L_18:


//--------------------- .nv.compat                --------------------------
	.section	.nv.compat,"",@"SHT_CUDA_COMPAT_INFO"
	.align	4
        /*0000*/ 	.byte	0x02, 0x09, 0x00, 0x00, 0x02, 0x02, 0x01, 0x00, 0x02, 0x05, 0x05, 0x00, 0x03, 0x07, 0x01, 0x01
        /*0010*/ 	.byte	0x02, 0x03, 0x00, 0x00, 0x02, 0x06, 0x01, 0x00, 0x04, 0x0b, 0x08, 0x00, 0x09, 0x00, 0x00, 0x00
        /*0020*/ 	.byte	0x00, 0x00, 0x00, 0x00


//--------------------- .nv.info._Z17gpu_shared_memoryPf --------------------------
	.section	.nv.info._Z17gpu_shared_memoryPf,"",@"SHT_CUDA_INFO"
	.sectionflags	@""
	.align	4


	//----- nvinfo : EIATTR_CUDA_API_VERSION
	.align		4
        /*0000*/ 	.byte	0x04, 0x37
        /*0002*/ 	.short	(.L_20 - .L_19)
.L_19:
        /*0004*/ 	.word	0x00000082


	//----- nvinfo : EIATTR_KPARAM_INFO
	.align		4
.L_20:
        /*0008*/ 	.byte	0x04, 0x17
        /*000a*/ 	.short	(.L_22 - .L_21)
.L_21:
        /*000c*/ 	.word	0x00000000
        /*0010*/ 	.short	0x0000
        /*0012*/ 	.short	0x0000
        /*0014*/ 	.byte	0x00, 0xf5, 0x21, 0x00


	//----- nvinfo : EIATTR_SPARSE_MMA_MASK
	.align		4
.L_22:
        /*0018*/ 	.byte	0x03, 0x50
        /*001a*/ 	.short	0x0000


	//----- nvinfo : EIATTR_MAXREG_COUNT
	.align		4
        /*001c*/ 	.byte	0x03, 0x1b
        /*001e*/ 	.short	0x00ff


	//----- nvinfo : EIATTR_MERCURY_ISA_VERSION
	.align		4
        /*0020*/ 	.byte	0x03, 0x5f
        /*0022*/ 	.short	0x0101


	//----- nvinfo : EIATTR_VRC_CTA_INIT_COUNT
	.align		4
        /*0024*/ 	.byte	0x02, 0x4a
	.zero		1
	.zero		1


	//----- nvinfo : EIATTR_EXIT_INSTR_OFFSETS
	.align		4
        /*0028*/ 	.byte	0x04, 0x1c
        /*002a*/ 	.short	(.L_24 - .L_23)


	//   ....[0]....
.L_23:
        /*002c*/ 	.word	0x00000010


	//----- nvinfo : EIATTR_CBANK_PARAM_SIZE
	.align		4
.L_24:
        /*0030*/ 	.byte	0x03, 0x19
        /*0032*/ 	.short	0x0008


	//----- nvinfo : EIATTR_PARAM_CBANK
	.align		4
        /*0034*/ 	.byte	0x04, 0x0a
        /*0036*/ 	.short	(.L_26 - .L_25)
	.align		4
.L_25:
        /*0038*/ 	.word	index@(.nv.constant0._Z17gpu_shared_memoryPf)
        /*003c*/ 	.short	0x0380
        /*003e*/ 	.short	0x0008


	//----- nvinfo : EIATTR_SW_WAR
	.align		4
.L_26:
        /*0040*/ 	.byte	0x04, 0x36
        /*0042*/ 	.short	(.L_28 - .L_27)
.L_27:
        /*0044*/ 	.word	0x00000008
.L_28:


//--------------------- .nv.info._Z16gpu_local_memoryi --------------------------
	.section	.nv.info._Z16gpu_local_memoryi,"",@"SHT_CUDA_INFO"
	.sectionflags	@""
	.align	4


	//----- nvinfo : EIATTR_CUDA_API_VERSION
	.align		4
        /*0000*/ 	.byte	0x04, 0x37
        /*0002*/ 	.short	(.L_30 - .L_29)
.L_29:
        /*0004*/ 	.word	0x00000082


	//----- nvinfo : EIATTR_KPARAM_INFO
	.align		4
.L_30:
        /*0008*/ 	.byte	0x04, 0x17
        /*000a*/ 	.short	(.L_32 - .L_31)
.L_31:
        /*000c*/ 	.word	0x00000000
        /*0010*/ 	.short	0x0000
        /*0012*/ 	.short	0x0000
        /*0014*/ 	.byte	0x00, 0xf0, 0x11, 0x00


	//----- nvinfo : EIATTR_SPARSE_MMA_MASK
	.align		4
.L_32:
        /*0018*/ 	.byte	0x03, 0x50
        /*001a*/ 	.short	0x0000


	//----- nvinfo : EIATTR_MAXREG_COUNT
	.align		4
        /*001c*/ 	.byte	0x03, 0x1b
        /*001e*/ 	.short	0x00ff


	//----- nvinfo : EIATTR_EXTERNS
	.align		4
        /*0020*/ 	.byte	0x04, 0x0f
        /*0022*/ 	.short	(.L_34 - .L_33)


	//   ....[0]....
	.align		4
.L_33:
        /*0024*/ 	.word	index@(vprintf)


	//----- nvinfo : EIATTR_MERCURY_ISA_VERSION
	.align		4
.L_34:
        /*0028*/ 	.byte	0x03, 0x5f
        /*002a*/ 	.short	0x0101


	//----- nvinfo : EIATTR_VRC_CTA_INIT_COUNT
	.align		4
        /*002c*/ 	.byte	0x02, 0x4a
	.zero		1
	.zero		1


	//----- nvinfo : EIATTR_SYSCALL_OFFSETS
	.align		4
        /*0030*/ 	.byte	0x04, 0x46
        /*0032*/ 	.short	(.L_36 - .L_35)


	//   ....[0]....
.L_35:
        /*0034*/ 	.word	0x00000100


	//----- nvinfo : EIATTR_EXIT_INSTR_OFFSETS
	.align		4
.L_36:
        /*0038*/ 	.byte	0x04, 0x1c
        /*003a*/ 	.short	(.L_38 - .L_37)


	//   ....[0]....
.L_37:
        /*003c*/ 	.word	0x00000110


	//----- nvinfo : EIATTR_CBANK_PARAM_SIZE
	.align		4
.L_38:
        /*0040*/ 	.byte	0x03, 0x19
        /*0042*/ 	.short	0x0004


	//----- nvinfo : EIATTR_PARAM_CBANK
	.align		4
        /*0044*/ 	.byte	0x04, 0x0a
        /*0046*/ 	.short	(.L_40 - .L_39)
	.align		4
.L_39:
        /*0048*/ 	.word	index@(.nv.constant0._Z16gpu_local_memoryi)
        /*004c*/ 	.short	0x0380
        /*004e*/ 	.short	0x0004


	//----- nvinfo : EIATTR_SW_WAR
	.align		4
.L_40:
        /*0050*/ 	.byte	0x04, 0x36
        /*0052*/ 	.short	(.L_42 - .L_41)
.L_41:
        /*0054*/ 	.word	0x00000008
.L_42:


//--------------------- .nv.info._Z17gpu_global_memoryPi --------------------------
	.section	.nv.info._Z17gpu_global_memoryPi,"",@"SHT_CUDA_INFO"
	.sectionflags	@""
	.align	4


	//----- nvinfo : EIATTR_CUDA_API_VERSION
	.align		4
        /*0000*/ 	.byte	0x04, 0x37
        /*0002*/ 	.short	(.L_44 - .L_43)
.L_43:
        /*0004*/ 	.word	0x00000082


	//----- nvinfo : EIATTR_KPARAM_INFO
	.align		4
.L_44:
        /*0008*/ 	.byte	0x04, 0x17
        /*000a*/ 	.short	(.L_46 - .L_45)
.L_45:
        /*000c*/ 	.word	0x00000000
        /*0010*/ 	.short	0x0000
        /*0012*/ 	.short	0x0000
        /*0014*/ 	.byte	0x00, 0xf5, 0x21, 0x00


	//----- nvinfo : EIATTR_SPARSE_MMA_MASK
	.align		4
.L_46:
        /*0018*/ 	.byte	0x03, 0x50
        /*001a*/ 	.short	0x0000


	//----- nvinfo : EIATTR_MAXREG_COUNT
	.align		4
        /*001c*/ 	.byte	0x03, 0x1b
        /*001e*/ 	.short	0x00ff


	//----- nvinfo : EIATTR_MERCURY_ISA_VERSION
	.align		4
        /*0020*/ 	.byte	0x03, 0x5f
        /*0022*/ 	.short	0x0101


	//----- nvinfo : EIATTR_VRC_CTA_INIT_COUNT
	.align		4
        /*0024*/ 	.byte	0x02, 0x4a
	.zero		1
	.zero		1


	//----- nvinfo : EIATTR_EXIT_INSTR_OFFSETS
	.align		4
        /*0028*/ 	.byte	0x04, 0x1c
        /*002a*/ 	.short	(.L_48 - .L_47)


	//   ....[0]....
.L_47:
        /*002c*/ 	.word	0x00000060


	//----- nvinfo : EIATTR_CBANK_PARAM_SIZE
	.align		4
.L_48:
        /*0030*/ 	.byte	0x03, 0x19
        /*0032*/ 	.short	0x0008


	//----- nvinfo : EIATTR_PARAM_CBANK
	.align		4
        /*0034*/ 	.byte	0x04, 0x0a
        /*0036*/ 	.short	(.L_50 - .L_49)
	.align		4
.L_49:
        /*0038*/ 	.word	index@(.nv.constant0._Z17gpu_global_memoryPi)
        /*003c*/ 	.short	0x0380
        /*003e*/ 	.short	0x0008


	//----- nvinfo : EIATTR_SW_WAR
	.align		4
.L_50:
        /*0040*/ 	.byte	0x04, 0x36
        /*0042*/ 	.short	(.L_52 - .L_51)
.L_51:
        /*0044*/ 	.word	0x00000008
.L_52:


//--------------------- .nv.callgraph             --------------------------
	.section	.nv.callgraph,"",@"SHT_CUDA_CALLGRAPH"
	.align	4
	.sectionentsize	8
	.align		4
        /*0000*/ 	.word	0x00000000
	.align		4
        /*0004*/ 	.word	0xffffffff
	.align		4
        /*0008*/ 	.word	index@(_Z16gpu_local_memoryi)
	.align		4
        /*000c*/ 	.word	index@(vprintf)
	.align		4
        /*0010*/ 	.word	0x00000000
	.align		4
        /*0014*/ 	.word	0xfffffffe
	.align		4
        /*0018*/ 	.word	0x00000000
	.align		4
        /*001c*/ 	.word	0xfffffffd
	.align		4
        /*0020*/ 	.word	0x00000000
	.align		4
        /*0024*/ 	.word	0xfffffffc


//--------------------- .nv.constant4             --------------------------
	.section	.nv.constant4,"a",@progbits
	.align	8
	.align		8
.nv.constant4:
        /*0000*/ 	.dword	$str
	.align		8
        /*0008*/ 	.dword	vprintf


//--------------------- .text._Z17gpu_shared_memoryPf --------------------------
	.section	.text._Z17gpu_shared_memoryPf,"ax",@progbits
	.align	128
        .global         _Z17gpu_shared_memoryPf
        .type           _Z17gpu_shared_memoryPf,@function
        .size           _Z17gpu_shared_memoryPf,(.L_x_4 - _Z17gpu_shared_memoryPf)
        .other          _Z17gpu_shared_memoryPf,@"STO_CUDA_ENTRY STV_DEFAULT"
_Z17gpu_shared_memoryPf:
.text._Z17gpu_shared_memoryPf:
[----:B------:R-:W-:Y:S01]  /*0000*/  LDC R1, c[0x0][0x37c] ;  /* 0x0000df00ff017b82 */ /* 0x000fe20000000800 */
[----:B------:R-:W-:Y:S05]  /*0010*/  EXIT ;  /* 0x000000000000794d */ /* 0x000fea0003800000 */
.L_x_0:
[----:B------:R-:W-:-:S00]  /*0020*/  BRA `(.L_x_0) ;  /* 0xfffffffc00fc7947 */ /* 0x000fc0000383ffff */
[----:B------:R-:W-:-:S00]  /*0030*/  NOP ;  /* 0x0000000000007918 */ /* 0x000fc00000000000 */
        /* <DEDUP_REMOVED lines=12> */
.L_x_4:


//--------------------- .text._Z16gpu_local_memoryi --------------------------
	.section	.text._Z16gpu_local_memoryi,"ax",@progbits
	.align	128
        .global         _Z16gpu_local_memoryi
        .type           _Z16gpu_local_memoryi,@function
        .size           _Z16gpu_local_memoryi,(.L_x_5 - _Z16gpu_local_memoryi)
        .other          _Z16gpu_local_memoryi,@"STO_CUDA_ENTRY STV_DEFAULT"
_Z16gpu_local_memoryi:
.text._Z16gpu_local_memoryi:
[----:B------:R-:W0:Y:S01]  /*0000*/  LDC R1, c[0x0][0x37c] ;  /* 0x0000df00ff017b82 */ /* 0x000e220000000800 */
[----:B------:R-:W1:Y:S01]  /*0010*/  S2R R0, SR_TID.X ;  /* 0x0000000000007919 */ /* 0x000e620000002100 */
[----:B------:R-:W1:Y:S01]  /*0020*/  LDCU UR5, c[0x0][0x380] ;  /* 0x00007000ff0577ac */ /* 0x000e620008000800 */
[----:B------:R-:W-:Y:S01]  /*0030*/  MOV R2, 0x8 ;  /* 0x0000000800027802 */ /* 0x000fe20000000f00 */
[----:B0-----:R-:W-:Y:S01]  /*0040*/  VIADD R1, R1, 0xfffffff8 ;  /* 0xfffffff801017836 */ /* 0x001fe20000000000 */
[----:B------:R-:W0:Y:S04]  /*0050*/  LDCU UR4, c[0x0][0x2f8] ;  /* 0x00005f00ff0477ac */ /* 0x000e280008000800 */
[----:B------:R-:W2:Y:S01]  /*0060*/  LDC.64 R2, c[0x4][R2] ;  /* 0x0100000002027b82 */ /* 0x000ea20000000a00 */
[----:B------:R-:W3:Y:S01]  /*0070*/  LDCU.64 UR6, c[0x4][URZ] ;  /* 0x01000000ff0677ac */ /* 0x000ee20008000a00 */
[----:B0-----:R-:W-:Y:S01]  /*0080*/  IADD3 R6, P0, PT, R1, UR4, RZ ;  /* 0x0000000401067c10 */ /* 0x001fe2000ff1e0ff */
[----:B---3--:R-:W-:Y:S01]  /*0090*/  IMAD.U32 R4, RZ, RZ, UR6 ;  /* 0x00000006ff047e24 */ /* 0x008fe2000f8e00ff */
[----:B------:R-:W-:Y:S01]  /*00a0*/  MOV R5, UR7 ;  /* 0x0000000700057c02 */ /* 0x000fe20008000f00 */
[----:B-1----:R-:W-:Y:S01]  /*00b0*/  IMAD R0, R0, UR5, RZ ;  /* 0x0000000500007c24 */ /* 0x002fe2000f8e02ff */
[----:B------:R-:W0:Y:S04]  /*00c0*/  LDCU UR5, c[0x0][0x2fc] ;  /* 0x00005f80ff0577ac */ /* 0x000e280008000800 */
[----:B------:R1:W-:Y:S02]  /*00d0*/  STL [R1], R0 ;  /* 0x0000000001007387 */ /* 0x0003e40000100800 */
[----:B01----:R-:W-:-:S07]  /*00e0*/  IMAD.X R7, RZ, RZ, UR5, P0 ;  /* 0x00000005ff077e24 */ /* 0x003fce00080e06ff */
[----:B------:R-:W-:-:S07]  /*00f0*/  LEPC R20, `(.L_x_1) ;  /* 0x000000001014794e */ /* 0x000fce0000000000 */
[----:B--2---:R-:W-:Y:S05]  /*0100*/  CALL.ABS.NOINC R2 ;  /* 0x0000000002007343 */ /* 0x004fea0003c00000 */
.L_x_1:
[----:B------:R-:W-:Y:S05]  /*0110*/  EXIT ;  /* 0x000000000000794d */ /* 0x000fea0003800000 */
.L_x_2:
        /* <DEDUP_REMOVED lines=14> */
.L_x_5:


//--------------------- .text._Z17gpu_global_memoryPi --------------------------
	.section	.text._Z17gpu_global_memoryPi,"ax",@progbits
	.align	128
        .global         _Z17gpu_global_memoryPi
        .type           _Z17gpu_global_memoryPi,@function
        .size           _Z17gpu_global_memoryPi,(.L_x_6 - _Z17gpu_global_memoryPi)
        .other          _Z17gpu_global_memoryPi,@"STO_CUDA_ENTRY STV_DEFAULT"
_Z17gpu_global_memoryPi:
.text._Z17gpu_global_memoryPi:
[----:B------:R-:W-:Y:S01]  /*0000*/  LDC R1, c[0x0][0x37c] ;  /* 0x0000df00ff017b82 */ /* 0x000fe20000000800 */
[----:B------:R-:W0:Y:S07]  /*0010*/  S2R R5, SR_TID.X ;  /* 0x0000000000057919 */ /* 0x000e2e0000002100 */
[----:B------:R-:W0:Y:S01]  /*0020*/  LDC.64 R2, c[0x0][0x380] ;  /* 0x0000e000ff027b82 */ /* 0x000e220000000a00 */
[----:B------:R-:W1:Y:S01]  /*0030*/  LDCU.64 UR4, c[0x0][0x358] ;  /* 0x00006b00ff0477ac */ /* 0x000e620008000a00 */
[----:B0-----:R-:W-:-:S05]  /*0040*/  IMAD.WIDE.U32 R2, R5, 0x4, R2 ;  /* 0x0000000405027825 */ /* 0x001fca00078e0002 */
[----:B-1----:R-:W-:Y:S01]  /*0050*/  STG.E desc[UR4][R2.64], R5 ;  /* 0x0000000502007986 */ /* 0x002fe2000c101904 */
[----:B------:R-:W-:Y:S05]  /*0060*/  EXIT ;  /* 0x000000000000794d */ /* 0x000fea0003800000 */
.L_x_3:
        /* <DEDUP_REMOVED lines=9> */
.L_x_6:


//--------------------- .nv.global.init           --------------------------
	.section	.nv.global.init,"aw",@progbits
.nv.global.init:
	.type		$str,@object
	.size		$str,(.L_0 - $str)
$str:
        /*0000*/ 	.byte	0x56, 0x61, 0x6c, 0x20, 0x6f, 0x66, 0x20, 0x6c, 0x6f, 0x63, 0x61, 0x6c, 0x20, 0x76, 0x61, 0x72
        /*0010*/ 	.byte	0x20, 0x69, 0x6e, 0x20, 0x63, 0x75, 0x72, 0x72, 0x65, 0x6e, 0x74, 0x20, 0x74, 0x68, 0x72, 0x65
        /*0020*/ 	.byte	0x61, 0x64, 0x20, 0x69, 0x73, 0x20, 0x25, 0x64, 0x0a, 0x00
.L_0:


//--------------------- .nv.shared.reserved.0     --------------------------
	.section	.nv.shared.reserved.0,"aw",@nobits
	.weak		__nv_reservedSMEM_offset_0_alias
	.size		__nv_reservedSMEM_offset_0_alias, 0, 64
	.other		__nv_reservedSMEM_offset_0_alias,@"STO_CUDA_RESERVED_SHARED STV_DEFAULT"
__nv_reservedSMEM_offset_0_alias:
	.zero		0
	.zero		64


//--------------------- .nv.constant0._Z17gpu_shared_memoryPf --------------------------
	.section	.nv.constant0._Z17gpu_shared_memoryPf,"a",@progbits
	.sectionflags	@""
	.align	4
.nv.constant0._Z17gpu_shared_memoryPf:
	.zero		904


//--------------------- .nv.constant0._Z16gpu_local_memoryi --------------------------
	.section	.nv.constant0._Z16gpu_local_memoryi,"a",@progbits
	.sectionflags	@""
	.align	4
.nv.constant0._Z16gpu_local_memoryi:
	.zero		900


//--------------------- .nv.constant0._Z17gpu_global_memoryPi --------------------------
	.section	.nv.constant0._Z17gpu_global_memoryPi,"a",@progbits
	.sectionflags	@""
	.align	4
.nv.constant0._Z17gpu_global_memoryPi:
	.zero		904


//--------------------- SYMBOLS --------------------------

	.type		.nv.reservedSmem.offset0,@object
	.size		.nv.reservedSmem.offset0,0x4
	.type		vprintf,@function
